	.headerflags	@"EF_CUDA_TEXMODE_UNIFIED EF_CUDA_64BIT_ADDRESS EF_CUDA_ACCELERATORS EF_CUDA_SM90 EF_CUDA_VIRTUAL_SM(EF_CUDA_SM90)"
	.elftype	@"ET_EXEC"


//--------------------- .nv.info                  --------------------------
	.section	.nv.info,"",@"SHT_CUDA_INFO"
	.align	4


	//----- nvinfo : EIATTR_REGCOUNT
	.align		4
        /*0000*/ 	.byte	0x04, 0x2f
        /*0002*/ 	.short	(.L_3 - .L_2)
	.align		4
.L_2:
        /*0004*/ 	.word	index@(triton_poi_fused__native_batch_norm_legit_no_training_add_convolution_17)
        /*0008*/ 	.word	0x0000001e


	//----- nvinfo : EIATTR_MIN_STACK_SIZE
	.align		4
.L_3:
        /*000c*/ 	.byte	0x04, 0x12
        /*000e*/ 	.short	(.L_5 - .L_4)
	.align		4
.L_4:
        /*0010*/ 	.word	index@(triton_poi_fused__native_batch_norm_legit_no_training_add_convolution_17)
        /*0014*/ 	.word	0x00000000


	//----- nvinfo : EIATTR_FRAME_SIZE
	.align		4
.L_5:
        /*0018*/ 	.byte	0x04, 0x11
        /*001a*/ 	.short	(.L_7 - .L_6)
	.align		4
.L_6:
        /*001c*/ 	.word	index@(triton_poi_fused__native_batch_norm_legit_no_training_add_convolution_17)
        /*0020*/ 	.word	0x00000000


	//----- nvinfo : EIATTR_MIN_STACK_SIZE
	.align		4
.L_7:
        /*0024*/ 	.byte	0x04, 0x12
        /*0026*/ 	.short	(.L_9 - .L_8)
	.align		4
.L_8:
        /*0028*/ 	.word	index@(triton_poi_fused__native_batch_norm_legit_no_training_add_convolution_17)
        /*002c*/ 	.word	0x00000000
.L_9:


//--------------------- .nv.info.triton_poi_fused__native_batch_norm_legit_no_training_add_convolution_17 --------------------------
	.section	.nv.info.triton_poi_fused__native_batch_norm_legit_no_training_add_convolution_17,"",@"SHT_CUDA_INFO"
	.sectionflags	@""
	.align	4


	//----- nvinfo : EIATTR_CUDA_API_VERSION
	.align		4
        /*0000*/ 	.byte	0x04, 0x37
        /*0002*/ 	.short	(.L_11 - .L_10)
.L_10:
        /*0004*/ 	.word	0x0000007c


	//----- nvinfo : EIATTR_KPARAM_INFO
	.align		4
.L_11:
        /*0008*/ 	.byte	0x04, 0x17
        /*000a*/ 	.short	(.L_13 - .L_12)
.L_12:
        /*000c*/ 	.word	0x00000000
        /*0010*/ 	.short	0x0008
        /*0012*/ 	.short	0x0040
        /*0014*/ 	.byte	0x00, 0xf0, 0x11, 0x00


	//----- nvinfo : EIATTR_KPARAM_INFO
	.align		4
.L_13:
        /*0018*/ 	.byte	0x04, 0x17
        /*001a*/ 	.short	(.L_15 - .L_14)
.L_14:
        /*001c*/ 	.word	0x00000000
        /*0020*/ 	.short	0x0007
        /*0022*/ 	.short	0x0038
        /*0024*/ 	.byte	0x00, 0xf4, 0x21, 0x00


	//----- nvinfo : EIATTR_KPARAM_INFO
	.align		4
.L_15:
        /*0028*/ 	.byte	0x04, 0x17
        /*002a*/ 	.short	(.L_17 - .L_16)
.L_16:
        /*002c*/ 	.word	0x00000000
        /*0030*/ 	.short	0x0006
        /*0032*/ 	.short	0x0030
        /*0034*/ 	.byte	0x00, 0xf4, 0x21, 0x00


	//----- nvinfo : EIATTR_KPARAM_INFO
	.align		4
.L_17:
        /*0038*/ 	.byte	0x04, 0x17
        /*003a*/ 	.short	(.L_19 - .L_18)
.L_18:
        /*003c*/ 	.word	0x00000000
        /*0040*/ 	.short	0x0005
        /*0042*/ 	.short	0x0028
        /*0044*/ 	.byte	0x00, 0xf4, 0x21, 0x00


	//----- nvinfo : EIATTR_KPARAM_INFO
	.align		4
.L_19:
        /*0048*/ 	.byte	0x04, 0x17
        /*004a*/ 	.short	(.L_21 - .L_20)
.L_20:
        /*004c*/ 	.word	0x00000000
        /*0050*/ 	.short	0x0004
        /*0052*/ 	.short	0x0020
        /*0054*/ 	.byte	0x00, 0xf4, 0x21, 0x00


	//----- nvinfo : EIATTR_KPARAM_INFO
	.align		4
.L_21:
        /*0058*/ 	.byte	0x04, 0x17
        /*005a*/ 	.short	(.L_23 - .L_22)
.L_22:
        /*005c*/ 	.word	0x00000000
        /*0060*/ 	.short	0x0003
        /*0062*/ 	.short	0x0018
        /*0064*/ 	.byte	0x00, 0xf4, 0x21, 0x00


	//----- nvinfo : EIATTR_KPARAM_INFO
	.align		4
.L_23:
        /*0068*/ 	.byte	0x04, 0x17
        /*006a*/ 	.short	(.L_25 - .L_24)
.L_24:
        /*006c*/ 	.word	0x00000000
        /*0070*/ 	.short	0x0002
        /*0072*/ 	.short	0x0010
        /*0074*/ 	.byte	0x00, 0xf4, 0x21, 0x00


	//----- nvinfo : EIATTR_KPARAM_INFO
	.align		4
.L_25:
        /*0078*/ 	.byte	0x04, 0x17
        /*007a*/ 	.short	(.L_27 - .L_26)
.L_26:
        /*007c*/ 	.word	0x00000000
        /*0080*/ 	.short	0x0001
        /*0082*/ 	.short	0x0008
        /*0084*/ 	.byte	0x00, 0xf4, 0x21, 0x00


	//----- nvinfo : EIATTR_KPARAM_INFO
	.align		4
.L_27:
        /*0088*/ 	.byte	0x04, 0x17
        /*008a*/ 	.short	(.L_29 - .L_28)
.L_28:
        /*008c*/ 	.word	0x00000000
        /*0090*/ 	.short	0x0000
        /*0092*/ 	.short	0x0000
        /*0094*/ 	.byte	0x00, 0xf4, 0x21, 0x00


	//----- nvinfo : EIATTR_SPARSE_MMA_MASK
	.align		4
.L_29:
        /*0098*/ 	.byte	0x03, 0x50
        /*009a*/ 	.short	0x0000


	//----- nvinfo : EIATTR_MAXREG_COUNT
	.align		4
        /*009c*/ 	.byte	0x03, 0x1b
        /*009e*/ 	.short	0x00ff


	//----- nvinfo : EIATTR_EXIT_INSTR_OFFSETS
	.align		4
        /*00a0*/ 	.byte	0x04, 0x1c
        /*00a2*/ 	.short	(.L_31 - .L_30)


	//   ....[0]....
.L_30:
        /*00a4*/ 	.word	0x00000470


	//----- nvinfo : EIATTR_REQNTID
	.align		4
.L_31:
        /*00a8*/ 	.byte	0x04, 0x10
        /*00aa*/ 	.short	(.L_33 - .L_32)
.L_32:
        /*00ac*/ 	.word	0x00000080
        /*00b0*/ 	.word	0x00000001
        /*00b4*/ 	.word	0x00000001


	//----- nvinfo : EIATTR_CBANK_PARAM_SIZE
	.align		4
.L_33:
        /*00b8*/ 	.byte	0x03, 0x19
        /*00ba*/ 	.short	0x0044


	//----- nvinfo : EIATTR_PARAM_CBANK
	.align		4
        /*00bc*/ 	.byte	0x04, 0x0a
        /*00be*/ 	.short	(.L_35 - .L_34)
	.align		4
.L_34:
        /*00c0*/ 	.word	index@(.nv.constant0.triton_poi_fused__native_batch_norm_legit_no_training_add_convolution_17)
        /*00c4*/ 	.short	0x0210
        /*00c6*/ 	.short	0x0044


	//----- nvinfo : EIATTR_SW_WAR
	.align		4
.L_35:
        /*00c8*/ 	.byte	0x04, 0x36
        /*00ca*/ 	.short	(.L_37 - .L_36)
.L_36:
        /*00cc*/ 	.word	0x00000008
.L_37:


//--------------------- .nv.callgraph             --------------------------
	.section	.nv.callgraph,"",@"SHT_CUDA_CALLGRAPH"
	.align	4
	.sectionentsize	8
	.align		4
        /*0000*/ 	.word	0x00000000
	.align		4
        /*0004*/ 	.word	0xffffffff
	.align		4
        /*0008*/ 	.word	0x00000000
	.align		4
        /*000c*/ 	.word	0xfffffffe
	.align		4
        /*0010*/ 	.word	0x00000000
	.align		4
        /*0014*/ 	.word	0xfffffffd
	.align		4
        /*0018*/ 	.word	0x00000000
	.align		4
        /*001c*/ 	.word	0xfffffffc


//--------------------- .nv.constant4             --------------------------
	.section	.nv.constant4,"a",@progbits
	.align	8
	.align		8
.nv.constant4:
        /*0000*/ 	.dword	_$_str
	.align		8
        /*0008*/ 	.dword	_$_str_$_2


//--------------------- .text.triton_poi_fused__native_batch_norm_legit_no_training_add_convolution_17 --------------------------
	.section	.text.triton_poi_fused__native_batch_norm_legit_no_training_add_convolution_17,"ax",@progbits
	.align	128
        .global         triton_poi_fused__native_batch_norm_legit_no_training_add_convolution_17
        .type           triton_poi_fused__native_batch_norm_legit_no_training_add_convolution_17,@function
        .size           triton_poi_fused__native_batch_norm_legit_no_training_add_convolution_17,(.L_x_1 - triton_poi_fused__native_batch_norm_legit_no_training_add_convolution_17)
        .other          triton_poi_fused__native_batch_norm_legit_no_training_add_convolution_17,@"STO_CUDA_ENTRY STV_DEFAULT"
triton_poi_fused__native_batch_norm_legit_no_training_add_convolution_17:
.text.triton_poi_fused__native_batch_norm_legit_no_training_add_convolution_17:
[----:B------:R-:W-:Y:S01]  /*0000*/  LDC R1, c[0x0][0x28] ;  /* 0x00000a00ff017b82 */ /* 0x000fe20000000800 */
[----:B------:R-:W1:Y:S07]  /*0010*/  S2R R0, SR_TID.X ;  /* 0x0000000000007919 */ /* 0x000e6e0000002100 */
[----:B------:R-:W2:Y:S01]  /*0020*/  LDC.64 R8, c[0x0][0x230] ;  /* 0x00008c00ff087b82 */ /* 0x000ea20000000a00 */
[----:B------:R-:W-:Y:S01]  /*0030*/  ULDC.64 UR4, c[0x0][0x208] ;  /* 0x0000820000047ab9 */ /* 0x000fe20000000a00 */
[----:B------:R-:W3:Y:S06]  /*0040*/  S2R R5, SR_CTAID.X ;  /* 0x0000000000057919 */ /* 0x000eec0000002500 */
[----:B------:R-:W4:Y:S08]  /*0050*/  LDC.64 R20, c[0x0][0x218] ;  /* 0x00008600ff147b82 */ /* 0x000f300000000a00 */
[----:B------:R-:W5:Y:S08]  /*0060*/  LDC.64 R6, c[0x0][0x220] ;  /* 0x00008800ff067b82 */ /* 0x000f700000000a00 */
[----:B------:R-:W4:Y:S01]  /*0070*/  LDC.64 R12, c[0x0][0x238] ;  /* 0x00008e00ff0c7b82 */ /* 0x000f220000000a00 */
[----:B-1----:R-:W-:-:S07]  /*0080*/  SHF.L.U32 R0, R0, 0x2, RZ ;  /* 0x0000000200007819 */ /* 0x002fce00000006ff */
[----:B------:R-:W1:Y:S01]  /*0090*/  LDC.64 R14, c[0x0][0x240] ;  /* 0x00009000ff0e7b82 */ /* 0x000e620000000a00 */
[----:B---3--:R-:W-:Y:S02]  /*00a0*/  SHF.R.S32.HI R3, RZ, 0x16, R5 ;  /* 0x00000016ff037819 */ /* 0x008fe40000011405 */
[----:B------:R-:W-:Y:S02]  /*00b0*/  LOP3.LUT R0, R0, 0x1fc, RZ, 0xc0, !PT ;  /* 0x000001fc00007812 */ /* 0x000fe400078ec0ff */
[----:B------:R-:W-:Y:S02]  /*00c0*/  SGXT R3, R3, 0x1 ;  /* 0x000000010303781a */ /* 0x000fe40000000200 */
[----:B------:R-:W-:Y:S02]  /*00d0*/  LEA R0, R5, R0, 0x9 ;  /* 0x0000000005007211 */ /* 0x000fe400078e48ff */
[----:B------:R-:W3:Y:S02]  /*00e0*/  LDC.64 R4, c[0x0][0x228] ;  /* 0x00008a00ff047b82 */ /* 0x000ee40000000a00 */
[----:B------:R-:W-:-:S04]  /*00f0*/  LEA.HI R3, R3, R0, RZ, 0x4 ;  /* 0x0000000003037211 */ /* 0x000fc800078f20ff */
[--C-:B------:R-:W-:Y:S02]  /*0100*/  SHF.R.S32.HI R19, RZ, 0x4, R3.reuse ;  /* 0x00000004ff137819 */ /* 0x100fe40000011403 */
[----:B------:R-:W-:-:S04]  /*0110*/  SHF.R.S32.HI R2, RZ, 0x1f, R3 ;  /* 0x0000001fff027819 */ /* 0x000fc80000011403 */
[----:B------:R-:W-:-:S04]  /*0120*/  LEA.HI R2, R2, R19, RZ, 0xa ;  /* 0x0000001302027211 */ /* 0x000fc800078f50ff */
[----:B------:R-:W-:-:S04]  /*0130*/  LOP3.LUT R2, R2, 0xfffffc00, RZ, 0xc0, !PT ;  /* 0xfffffc0002027812 */ /* 0x000fc800078ec0ff */
[----:B------:R-:W-:Y:S02]  /*0140*/  IADD3 R19, R19, -R2, RZ ;  /* 0x8000000213137210 */ /* 0x000fe40007ffe0ff */
[----:B------:R-:W1:Y:S03]  /*0150*/  LDC.64 R2, c[0x0][0x210] ;  /* 0x00008400ff027b82 */ /* 0x000e660000000a00 */
[----:B--2---:R-:W-:-:S05]  /*0160*/  IMAD.WIDE R8, R19, 0x4, R8 ;  /* 0x0000000413087825 */ /* 0x004fca00078e0208 */
[----:B------:R-:W2:Y:S01]  /*0170*/  LDG.E.EL R17, desc[UR4][R8.64] ;  /* 0x0000000408117981 */ /* 0x000ea2000c2e1900 */
[----:B----4-:R-:W-:-:S04]  /*0180*/  IMAD.WIDE R20, R19, 0x4, R20 ;  /* 0x0000000413147825 */ /* 0x010fc800078e0214 */
[C---:B-----5:R-:W-:Y:S01]  /*0190*/  IMAD.WIDE R6, R0.reuse, 0x4, R6 ;  /* 0x0000000400067825 */ /* 0x060fe200078e0206 */
[----:B------:R-:W4:Y:S03]  /*01a0*/  LDG.E.EL R16, desc[UR4][R20.64] ;  /* 0x0000000414107981 */ /* 0x000f26000c2e1900 */
[----:B01----:R-:W-:-:S05]  /*01b0*/  IMAD.WIDE R2, R0, 0x4, R2 ;  /* 0x0000000400027825 */ /* 0x003fca00078e0202 */
[----:B------:R-:W4:Y:S01]  /*01c0*/  LDG.E.128 R8, desc[UR4][R2.64] ;  /* 0x0000000402087981 */ /* 0x000f22000c1e1d00 */
[----:B---3--:R-:W-:-:S03]  /*01d0*/  IMAD.WIDE R22, R19, 0x4, R4 ;  /* 0x0000000413167825 */ /* 0x008fc600078e0204 */
[----:B------:R-:W3:Y:S01]  /*01e0*/  LDG.E.128 R4, desc[UR4][R6.64] ;  /* 0x0000000406047981 */ /* 0x000ee2000c1e1d00 */
[----:B------:R-:W-:-:S03]  /*01f0*/  IMAD.WIDE R24, R19, 0x4, R12 ;  /* 0x0000000413187825 */ /* 0x000fc600078e020c */
[----:B------:R0:W5:Y:S01]  /*0200*/  LDG.E.EL R18, desc[UR4][R22.64] ;  /* 0x0000000416127981 */ /* 0x000162000c2e1900 */
[----:B------:R-:W-:Y:S02]  /*0210*/  IMAD.WIDE R26, R19, 0x4, R14 ;  /* 0x00000004131a7825 */ /* 0x000fe400078e020e */
[----:B------:R-:W1:Y:S01]  /*0220*/  LDC.64 R14, c[0x0][0x248] ;  /* 0x00009200ff0e7b82 */ /* 0x000e620000000a00 */
[----:B------:R-:W5:Y:S04]  /*0230*/  LDG.E.EL R12, desc[UR4][R24.64] ;  /* 0x00000004180c7981 */ /* 0x000f68000c2e1900 */
[----:B------:R-:W5:Y:S01]  /*0240*/  LDG.E.EL R13, desc[UR4][R26.64] ;  /* 0x000000041a0d7981 */ /* 0x000f62000c2e1900 */
[----:B0-----:R-:W-:Y:S01]  /*0250*/  HFMA2.MMA R22, -RZ, RZ, 1.625, 0 ;  /* 0x3e800000ff167435 */ /* 0x001fe200000001ff */
[----:B-1----:R-:W-:-:S04]  /*0260*/  IMAD.WIDE R14, R0, 0x4, R14 ;  /* 0x00000004000e7825 */ /* 0x002fc800078e020e */
[----:B--2---:R-:W-:-:S04]  /*0270*/  FADD R19, R17, 9.9999997473787516356e-05 ;  /* 0x38d1b71711137421 */ /* 0x004fc80000000000 */
[----:B------:R-:W0:Y:S02]  /*0280*/  MUFU.SQRT R20, R19 ;  /* 0x0000001300147308 */ /* 0x000e240000002000 */
[C---:B0-----:R-:W-:Y:S02]  /*0290*/  FSETP.GT.AND P0, PT, R20.reuse, 8.50705917302346158658e+37, PT ;  /* 0x7e8000001400780b */ /* 0x041fe40003f04000 */
[----:B------:R-:W-:-:S11]  /*02a0*/  FSETP.GEU.AND P1, PT, R20, 1.175494350822287508e-38, PT ;  /* 0x008000001400780b */ /* 0x000fd60003f2e000 */
[----:B------:R-:W-:-:S04]  /*02b0*/  @P0 FMUL R20, R20, 0.25 ;  /* 0x3e80000014140820 */ /* 0x000fc80000400000 */
[----:B------:R-:W-:-:S04]  /*02c0*/  @!P1 FMUL R20, R20, 16777216 ;  /* 0x4b80000014149820 */ /* 0x000fc80000400000 */
[----:B------:R-:W0:Y:S01]  /*02d0*/  MUFU.RCP R17, R20 ;  /* 0x0000001400117308 */ /* 0x000e220000001000 */
[----:B------:R-:W-:Y:S01]  /*02e0*/  FSEL R22, R22, 1, P0 ;  /* 0x3f80000016167808 */ /* 0x000fe20000000000 */
[--C-:B----4-:R-:W-:Y:S01]  /*02f0*/  FADD R9, R9, R16.reuse ;  /* 0x0000001009097221 */ /* 0x110fe20000000000 */
[--C-:B------:R-:W-:Y:S01]  /*0300*/  FADD R8, R8, R16.reuse ;  /* 0x0000001008087221 */ /* 0x100fe20000000000 */
[--C-:B------:R-:W-:Y:S01]  /*0310*/  FADD R10, R10, R16.reuse ;  /* 0x000000100a0a7221 */ /* 0x100fe20000000000 */
[----:B------:R-:W-:Y:S01]  /*0320*/  FADD R11, R11, R16 ;  /* 0x000000100b0b7221 */ /* 0x000fe20000000000 */
[----:B---3--:R-:W-:Y:S01]  /*0330*/  FADD R19, R5, R9 ;  /* 0x0000000905137221 */ /* 0x008fe20000000000 */
[----:B------:R-:W-:Y:S01]  /*0340*/  @!P1 FMUL R22, R22, 16777216 ;  /* 0x4b80000016169820 */ /* 0x000fe20000400000 */
[----:B------:R-:W-:Y:S01]  /*0350*/  FADD R21, R4, R8 ;  /* 0x0000000804157221 */ /* 0x000fe20000000000 */
[----:B------:R-:W-:Y:S01]  /*0360*/  FADD R5, R6, R10 ;  /* 0x0000000a06057221 */ /* 0x000fe20000000000 */
[----:B------:R-:W-:Y:S01]  /*0370*/  FADD R7, R7, R11 ;  /* 0x0000000b07077221 */ /* 0x000fe20000000000 */
[C---:B-----5:R-:W-:Y:S01]  /*0380*/  FADD R6, -R18.reuse, R19 ;  /* 0x0000001312067221 */ /* 0x060fe20000000100 */
[C---:B------:R-:W-:Y:S01]  /*0390*/  FADD R16, -R18.reuse, R21 ;  /* 0x0000001512107221 */ /* 0x040fe20000000100 */
[C---:B------:R-:W-:Y:S01]  /*03a0*/  FADD R4, -R18.reuse, R5 ;  /* 0x0000000512047221 */ /* 0x040fe20000000100 */
[----:B------:R-:W-:Y:S01]  /*03b0*/  FADD R18, -R18, R7 ;  /* 0x0000000712127221 */ /* 0x000fe20000000100 */
[----:B0-----:R-:W-:-:S04]  /*03c0*/  FMUL R17, R17, R22 ;  /* 0x0000001611117220 */ /* 0x001fc80000400000 */
[-C--:B------:R-:W-:Y:S01]  /*03d0*/  FMUL R6, R6, R17.reuse ;  /* 0x0000001106067220 */ /* 0x080fe20000400000 */
[-C--:B------:R-:W-:Y:S01]  /*03e0*/  FMUL R16, R16, R17.reuse ;  /* 0x0000001110107220 */ /* 0x080fe20000400000 */
[-C--:B------:R-:W-:Y:S01]  /*03f0*/  FMUL R20, R4, R17.reuse ;  /* 0x0000001104147220 */ /* 0x080fe20000400000 */
[----:B------:R-:W-:Y:S01]  /*0400*/  FMUL R18, R18, R17 ;  /* 0x0000001112127220 */ /* 0x000fe20000400000 */
[C-C-:B------:R-:W-:Y:S01]  /*0410*/  FFMA R5, R12.reuse, R6, R13.reuse ;  /* 0x000000060c057223 */ /* 0x140fe2000000000d */
[C-C-:B------:R-:W-:Y:S01]  /*0420*/  FFMA R4, R12.reuse, R16, R13.reuse ;  /* 0x000000100c047223 */ /* 0x140fe2000000000d */
[C-C-:B------:R-:W-:Y:S01]  /*0430*/  FFMA R6, R12.reuse, R20, R13.reuse ;  /* 0x000000140c067223 */ /* 0x140fe2000000000d */
[----:B------:R-:W-:Y:S01]  /*0440*/  FFMA R7, R12, R18, R13 ;  /* 0x000000120c077223 */ /* 0x000fe2000000000d */
[----:B------:R-:W-:Y:S04]  /*0450*/  STG.E.128 desc[UR4][R2.64], R8 ;  /* 0x0000000802007986 */ /* 0x000fe8000c101d04 */
[----:B------:R-:W-:Y:S01]  /*0460*/  STG.E.128 desc[UR4][R14.64], R4 ;  /* 0x000000040e007986 */ /* 0x000fe2000c101d04 */
[----:B------:R-:W-:Y:S05]  /*0470*/  EXIT ;  /* 0x000000000000794d */ /* 0x000fea0003800000 */
.L_x_0:
[----:B------:R-:W-:-:S00]  /*0480*/  BRA `(.L_x_0) ;  /* 0xfffffffc00fc7947 */ /* 0x000fc0000383ffff */
[----:B------:R-:W-:-:S00]  /*0490*/  NOP ;  /* 0x0000000000007918 */ /* 0x000fc00000000000 */
        /* <DEDUP_REMOVED lines=14> */
.L_x_1:


//--------------------- .nv.global.init           --------------------------
	.section	.nv.global.init,"aw",@progbits
.nv.global.init:
	.type		_$_str,@object
	.size		_$_str,(_$_str_$_2 - _$_str)
_$_str:
        /*0000*/ 	.byte	0x5f, 0x5f, 0x43, 0x55, 0x44, 0x41, 0x5f, 0x46, 0x54, 0x5a, 0x00
	.type		_$_str_$_2,@object
	.size		_$_str_$_2,(.L_1 - _$_str_$_2)
_$_str_$_2:
        /*000b*/ 	.byte	0x5f, 0x5f, 0x43, 0x55, 0x44, 0x41, 0x5f, 0x50, 0x52, 0x45, 0x43, 0x5f, 0x53, 0x51, 0x52, 0x54
        /*001b*/ 	.byte	0x00
.L_1:


//--------------------- .nv.constant0.triton_poi_fused__native_batch_norm_legit_no_training_add_convolution_17 --------------------------
	.section	.nv.constant0.triton_poi_fused__native_batch_norm_legit_no_training_add_convolution_17,"a",@progbits
	.sectionflags	@""
	.align	4
.nv.constant0.triton_poi_fused__native_batch_norm_legit_no_training_add_convolution_17:
	.zero		596
